	.headerflags	@"EF_CUDA_TEXMODE_UNIFIED EF_CUDA_64BIT_ADDRESS EF_CUDA_ACCELERATORS EF_CUDA_SM90 EF_CUDA_VIRTUAL_SM(EF_CUDA_SM90)"
	.elftype	@"ET_EXEC"


//--------------------- .nv.info                  --------------------------
	.section	.nv.info,"",@"SHT_CUDA_INFO"
	.align	4


	//----- nvinfo : EIATTR_REGCOUNT
	.align		4
        /*0000*/ 	.byte	0x04, 0x2f
        /*0002*/ 	.short	(.L_1 - .L_0)
	.align		4
.L_0:
        /*0004*/ 	.word	index@(triton_poi_fused_max_pool2d_with_indices_2)
        /*0008*/ 	.word	0x0000001d


	//----- nvinfo : EIATTR_MIN_STACK_SIZE
	.align		4
.L_1:
        /*000c*/ 	.byte	0x04, 0x12
        /*000e*/ 	.short	(.L_3 - .L_2)
	.align		4
.L_2:
        /*0010*/ 	.word	index@(triton_poi_fused_max_pool2d_with_indices_2)
        /*0014*/ 	.word	0x00000000


	//----- nvinfo : EIATTR_FRAME_SIZE
	.align		4
.L_3:
        /*0018*/ 	.byte	0x04, 0x11
        /*001a*/ 	.short	(.L_5 - .L_4)
	.align		4
.L_4:
        /*001c*/ 	.word	index@(triton_poi_fused_max_pool2d_with_indices_2)
        /*0020*/ 	.word	0x00000000


	//----- nvinfo : EIATTR_MIN_STACK_SIZE
	.align		4
.L_5:
        /*0024*/ 	.byte	0x04, 0x12
        /*0026*/ 	.short	(.L_7 - .L_6)
	.align		4
.L_6:
        /*0028*/ 	.word	index@(triton_poi_fused_max_pool2d_with_indices_2)
        /*002c*/ 	.word	0x00000000
.L_7:


//--------------------- .nv.info.triton_poi_fused_max_pool2d_with_indices_2 --------------------------
	.section	.nv.info.triton_poi_fused_max_pool2d_with_indices_2,"",@"SHT_CUDA_INFO"
	.sectionflags	@""
	.align	4


	//----- nvinfo : EIATTR_CUDA_API_VERSION
	.align		4
        /*0000*/ 	.byte	0x04, 0x37
        /*0002*/ 	.short	(.L_9 - .L_8)
.L_8:
        /*0004*/ 	.word	0x0000007c


	//----- nvinfo : EIATTR_KPARAM_INFO
	.align		4
.L_9:
        /*0008*/ 	.byte	0x04, 0x17
        /*000a*/ 	.short	(.L_11 - .L_10)
.L_10:
        /*000c*/ 	.word	0x00000000
        /*0010*/ 	.short	0x0003
        /*0012*/ 	.short	0x0018
        /*0014*/ 	.byte	0x00, 0xf0, 0x11, 0x00


	//----- nvinfo : EIATTR_KPARAM_INFO
	.align		4
.L_11:
        /*0018*/ 	.byte	0x04, 0x17
        /*001a*/ 	.short	(.L_13 - .L_12)
.L_12:
        /*001c*/ 	.word	0x00000000
        /*0020*/ 	.short	0x0002
        /*0022*/ 	.short	0x0010
        /*0024*/ 	.byte	0x00, 0xf4, 0x21, 0x00


	//----- nvinfo : EIATTR_KPARAM_INFO
	.align		4
.L_13:
        /*0028*/ 	.byte	0x04, 0x17
        /*002a*/ 	.short	(.L_15 - .L_14)
.L_14:
        /*002c*/ 	.word	0x00000000
        /*0030*/ 	.short	0x0001
        /*0032*/ 	.short	0x0008
        /*0034*/ 	.byte	0x00, 0xf4, 0x21, 0x00


	//----- nvinfo : EIATTR_KPARAM_INFO
	.align		4
.L_15:
        /*0038*/ 	.byte	0x04, 0x17
        /*003a*/ 	.short	(.L_17 - .L_16)
.L_16:
        /*003c*/ 	.word	0x00000000
        /*0040*/ 	.short	0x0000
        /*0042*/ 	.short	0x0000
        /*0044*/ 	.byte	0x00, 0xf4, 0x21, 0x00


	//----- nvinfo : EIATTR_SPARSE_MMA_MASK
	.align		4
.L_17:
        /*0048*/ 	.byte	0x03, 0x50
        /*004a*/ 	.short	0x0000


	//----- nvinfo : EIATTR_MAXREG_COUNT
	.align		4
        /*004c*/ 	.byte	0x03, 0x1b
        /*004e*/ 	.short	0x00ff


	//----- nvinfo : EIATTR_EXIT_INSTR_OFFSETS
	.align		4
        /*0050*/ 	.byte	0x04, 0x1c
        /*0052*/ 	.short	(.L_19 - .L_18)


	//   ....[0]....
.L_18:
        /*0054*/ 	.word	0x00000da0


	//----- nvinfo : EIATTR_REQNTID
	.align		4
.L_19:
        /*0058*/ 	.byte	0x04, 0x10
        /*005a*/ 	.short	(.L_21 - .L_20)
.L_20:
        /*005c*/ 	.word	0x00000080
        /*0060*/ 	.word	0x00000001
        /*0064*/ 	.word	0x00000001


	//----- nvinfo : EIATTR_CBANK_PARAM_SIZE
	.align		4
.L_21:
        /*0068*/ 	.byte	0x03, 0x19
        /*006a*/ 	.short	0x001c


	//----- nvinfo : EIATTR_PARAM_CBANK
	.align		4
        /*006c*/ 	.byte	0x04, 0x0a
        /*006e*/ 	.short	(.L_23 - .L_22)
	.align		4
.L_22:
        /*0070*/ 	.word	index@(.nv.constant0.triton_poi_fused_max_pool2d_with_indices_2)
        /*0074*/ 	.short	0x0210
        /*0076*/ 	.short	0x001c


	//----- nvinfo : EIATTR_SW_WAR
	.align		4
.L_23:
        /*0078*/ 	.byte	0x04, 0x36
        /*007a*/ 	.short	(.L_25 - .L_24)
.L_24:
        /*007c*/ 	.word	0x00000008
.L_25:


//--------------------- .nv.callgraph             --------------------------
	.section	.nv.callgraph,"",@"SHT_CUDA_CALLGRAPH"
	.align	4
	.sectionentsize	8
	.align		4
        /*0000*/ 	.word	0x00000000
	.align		4
        /*0004*/ 	.word	0xffffffff
	.align		4
        /*0008*/ 	.word	0x00000000
	.align		4
        /*000c*/ 	.word	0xfffffffe
	.align		4
        /*0010*/ 	.word	0x00000000
	.align		4
        /*0014*/ 	.word	0xfffffffd
	.align		4
        /*0018*/ 	.word	0x00000000
	.align		4
        /*001c*/ 	.word	0xfffffffc


//--------------------- .text.triton_poi_fused_max_pool2d_with_indices_2 --------------------------
	.section	.text.triton_poi_fused_max_pool2d_with_indices_2,"ax",@progbits
	.align	128
        .global         triton_poi_fused_max_pool2d_with_indices_2
        .type           triton_poi_fused_max_pool2d_with_indices_2,@function
        .size           triton_poi_fused_max_pool2d_with_indices_2,(.L_x_1 - triton_poi_fused_max_pool2d_with_indices_2)
        .other          triton_poi_fused_max_pool2d_with_indices_2,@"STO_CUDA_ENTRY STV_DEFAULT"
triton_poi_fused_max_pool2d_with_indices_2:
.text.triton_poi_fused_max_pool2d_with_indices_2:
[----:B------:R-:W-:Y:S01]  /*0000*/  LDC R1, c[0x0][0x28] ;  /* 0x00000a00ff017b82 */ /* 0x000fe20000000800 */
[----:B------:R-:W1:Y:S01]  /*0010*/  S2R R0, SR_TID.X ;  /* 0x0000000000007919 */ /* 0x000e620000002100 */
[----:B------:R-:W-:Y:S01]  /*0020*/  CS2R R20, SRZ ;  /* 0x0000000000147805 */ /* 0x000fe2000001ff00 */
[----:B------:R-:W-:Y:S01]  /*0030*/  IMAD.MOV.U32 R19, RZ, RZ, RZ ;  /* 0x000000ffff137224 */ /* 0x000fe200078e00ff */
[----:B------:R-:W-:Y:S01]  /*0040*/  ULDC.64 UR4, c[0x0][0x208] ;  /* 0x0000820000047ab9 */ /* 0x000fe20000000a00 */
[----:B------:R-:W2:Y:S01]  /*0050*/  S2R R5, SR_CTAID.X ;  /* 0x0000000000057919 */ /* 0x000ea20000002500 */
[----:B------:R-:W-:Y:S01]  /*0060*/  IMAD.MOV.U32 R16, RZ, RZ, RZ ;  /* 0x000000ffff107224 */ /* 0x000fe200078e00ff */
[----:B------:R-:W-:Y:S01]  /*0070*/  ULDC.64 UR6, c[0x0][0x220] ;  /* 0x0000880000067ab9 */ /* 0x000fe20000000a00 */
[----:B-1----:R-:W-:Y:S01]  /*0080*/  IMAD.SHL.U32 R0, R0, 0x2, RZ ;  /* 0x0000000200007824 */ /* 0x002fe200078e00ff */
[----:B--2---:R-:W-:-:S04]  /*0090*/  SHF.R.S32.HI R3, RZ, 0x17, R5 ;  /* 0x00000017ff037819 */ /* 0x004fc80000011405 */
[----:B------:R-:W-:Y:S02]  /*00a0*/  LOP3.LUT R0, R0, 0xfe, RZ, 0xc0, !PT ;  /* 0x000000fe00007812 */ /* 0x000fe400078ec0ff */
[----:B------:R-:W-:-:S03]  /*00b0*/  SGXT R3, R3, 0x1 ;  /* 0x000000010303781a */ /* 0x000fc60000000200 */
[----:B------:R-:W-:-:S04]  /*00c0*/  IMAD R14, R5, 0x100, R0 ;  /* 0x00000100050e7824 */ /* 0x000fc800078e0200 */
[----:B------:R-:W-:Y:S01]  /*00d0*/  VIADD R12, R14, 0x1 ;  /* 0x000000010e0c7836 */ /* 0x000fe20000000000 */
[----:B------:R-:W-:-:S04]  /*00e0*/  LEA.HI R0, R3, R14, RZ, 0x4 ;  /* 0x0000000e03007211 */ /* 0x000fc800078f20ff */
[----:B------:R-:W-:Y:S02]  /*00f0*/  SHF.R.S32.HI R18, RZ, 0x4, R0 ;  /* 0x00000004ff127819 */ /* 0x000fe40000011400 */
[----:B------:R-:W-:Y:S02]  /*0100*/  LEA.HI R4, R3, R12, RZ, 0x4 ;  /* 0x0000000c03047211 */ /* 0x000fe400078f20ff */
[----:B------:R-:W-:Y:S01]  /*0110*/  LEA.HI R6, R18, R18, RZ, 0x4 ;  /* 0x0000001212067211 */ /* 0x000fe200078f20ff */
[----:B------:R-:W1:Y:S01]  /*0120*/  LDC.64 R2, c[0x0][0x210] ;  /* 0x00008400ff027b82 */ /* 0x000e620000000a00 */
[----:B------:R-:W-:Y:S01]  /*0130*/  LOP3.LUT R13, R0, 0xfffffff0, RZ, 0xc0, !PT ;  /* 0xfffffff0000d7812 */ /* 0x000fe200078ec0ff */
[----:B------:R-:W-:Y:S01]  /*0140*/  IMAD.SHL.U32 R15, R18, 0x40, RZ ;  /* 0x00000040120f7824 */ /* 0x000fe200078e00ff */
[----:B------:R-:W-:Y:S01]  /*0150*/  LOP3.LUT R7, R6, 0xfffffff0, RZ, 0xc0, !PT ;  /* 0xfffffff006077812 */ /* 0x000fe200078ec0ff */
[----:B------:R-:W-:Y:S01]  /*0160*/  IMAD.MOV.U32 R0, RZ, RZ, RZ ;  /* 0x000000ffff007224 */ /* 0x000fe200078e00ff */
[----:B------:R-:W-:Y:S01]  /*0170*/  LOP3.LUT R5, R4, 0xfffffff0, RZ, 0xc0, !PT ;  /* 0xfffffff004057812 */ /* 0x000fe200078ec0ff */
[----:B------:R-:W-:-:S02]  /*0180*/  IMAD.IADD R13, R14, 0x1, -R13 ;  /* 0x000000010e0d7824 */ /* 0x000fc400078e0a0d */
[----:B------:R-:W-:Y:S02]  /*0190*/  IMAD.IADD R18, R18, 0x1, -R7 ;  /* 0x0000000112127824 */ /* 0x000fe400078e0a07 */
[----:B------:R-:W-:Y:S02]  /*01a0*/  IMAD.IADD R12, R12, 0x1, -R5 ;  /* 0x000000010c0c7824 */ /* 0x000fe400078e0a05 */
[--C-:B------:R-:W-:Y:S01]  /*01b0*/  IMAD R17, R13, 0x2, R15.reuse ;  /* 0x000000020d117824 */ /* 0x100fe200078e020f */
[----:B------:R-:W-:Y:S01]  /*01c0*/  ISETP.GT.AND P1, PT, R18, RZ, PT ;  /* 0x000000ff1200720c */ /* 0x000fe20003f24270 */
[C---:B------:R-:W-:Y:S02]  /*01d0*/  IMAD R15, R12.reuse, 0x2, R15 ;  /* 0x000000020c0f7824 */ /* 0x040fe400078e020f */
[----:B------:R-:W-:Y:S01]  /*01e0*/  VIADD R5, R17, 0xffffffdf ;  /* 0xffffffdf11057836 */ /* 0x000fe20000000000 */
[----:B------:R-:W-:Y:S01]  /*01f0*/  ISETP.GT.AND P3, PT, R13, RZ, P1 ;  /* 0x000000ff0d00720c */ /* 0x000fe20000f64270 */
[----:B------:R-:W-:Y:S01]  /*0200*/  VIADD R9, R15, 0xffffffdf ;  /* 0xffffffdf0f097836 */ /* 0x000fe20000000000 */
[----:B------:R-:W-:Y:S01]  /*0210*/  ISETP.GT.AND P2, PT, R13, -0x1, P1 ;  /* 0xffffffff0d00780c */ /* 0x000fe20000f44270 */
[----:B------:R-:W-:Y:S01]  /*0220*/  VIADD R11, R15, 0xffffffe0 ;  /* 0xffffffe00f0b7836 */ /* 0x000fe20000000000 */
[C---:B------:R-:W-:Y:S01]  /*0230*/  ISETP.GT.AND P4, PT, R12.reuse, RZ, P1 ;  /* 0x000000ff0c00720c */ /* 0x040fe20000f84270 */
[----:B------:R-:W-:Y:S01]  /*0240*/  VIADD R7, R17, 0xffffffe0 ;  /* 0xffffffe011077836 */ /* 0x000fe20000000000 */
[----:B------:R-:W-:Y:S01]  /*0250*/  ISETP.GT.AND P1, PT, R12, -0x1, P1 ;  /* 0xffffffff0c00780c */ /* 0x000fe20000f24270 */
[----:B-1----:R-:W-:-:S04]  /*0260*/  IMAD.WIDE R4, R5, 0x4, R2 ;  /* 0x0000000405047825 */ /* 0x002fc800078e0202 */
[--C-:B------:R-:W-:Y:S02]  /*0270*/  IMAD.WIDE R8, R9, 0x4, R2.reuse ;  /* 0x0000000409087825 */ /* 0x100fe400078e0202 */
[----:B------:R1:W2:Y:S02]  /*0280*/  @P3 LDG.E.EL R20, desc[UR4][R4.64] ;  /* 0x0000000404143981 */ /* 0x0002a4000c2e1900 */
[--C-:B------:R-:W-:Y:S02]  /*0290*/  IMAD.WIDE R10, R11, 0x4, R2.reuse ;  /* 0x000000040b0a7825 */ /* 0x100fe400078e0202 */
[----:B------:R-:W3:Y:S02]  /*02a0*/  @P4 LDG.E.EL R19, desc[UR4][R8.64] ;  /* 0x0000000408134981 */ /* 0x000ee4000c2e1900 */
[----:B------:R-:W-:Y:S02]  /*02b0*/  IMAD.WIDE R6, R7, 0x4, R2 ;  /* 0x0000000407067825 */ /* 0x000fe400078e0202 */
[----:B------:R4:W5:Y:S02]  /*02c0*/  @P1 LDG.E.EL R16, desc[UR4][R10.64] ;  /* 0x000000040a101981 */ /* 0x000964000c2e1900 */
[----:B------:R-:W-:-:S02]  /*02d0*/  VIADD R23, R15, 0xffffffe1 ;  /* 0xffffffe10f177836 */ /* 0x000fc40000000000 */
[----:B------:R-:W5:Y:S01]  /*02e0*/  @P2 LDG.E.EL R0, desc[UR4][R6.64] ;  /* 0x0000000406002981 */ /* 0x000f62000c2e1900 */
[----:B------:R-:W-:Y:S02]  /*02f0*/  VIADD R25, R17, 0xffffffe1 ;  /* 0xffffffe111197836 */ /* 0x000fe40000000000 */
[----:B------:R-:W-:Y:S01]  /*0300*/  IMAD.WIDE R22, R23, 0x4, R2 ;  /* 0x0000000417167825 */ /* 0x000fe200078e0202 */
[----:B------:R-:W-:-:S03]  /*0310*/  ISETP.GT.AND P0, PT, R18, -0x1, PT ;  /* 0xffffffff1200780c */ /* 0x000fc60003f04270 */
[----:B------:R-:W-:Y:S01]  /*0320*/  IMAD.MOV.U32 R26, RZ, RZ, RZ ;  /* 0x000000ffff1a7224 */ /* 0x000fe200078e00ff */
[----:B------:R4:W5:Y:S01]  /*0330*/  @P1 LDG.E.EL R21, desc[UR4][R22.64] ;  /* 0x0000000416151981 */ /* 0x000962000c2e1900 */
[----:B------:R-:W-:Y:S01]  /*0340*/  IMAD.WIDE R24, R25, 0x4, R2 ;  /* 0x0000000419187825 */ /* 0x000fe200078e0202 */
[----:B------:R-:W-:-:S03]  /*0350*/  ISETP.GT.AND P6, PT, R13, RZ, P0 ;  /* 0x000000ff0d00720c */ /* 0x000fc600007c4270 */
[----:B-1----:R-:W-:Y:S01]  /*0360*/  VIADD R5, R17, 0xffffffff ;  /* 0xffffffff11057836 */ /* 0x002fe20000000000 */
[----:B------:R-:W5:Y:S01]  /*0370*/  @P2 LDG.E.EL R26, desc[UR4][R24.64] ;  /* 0x00000004181a2981 */ /* 0x000f62000c2e1900 */
[----:B----4-:R-:W-:Y:S02]  /*0380*/  CS2R R10, SRZ ;  /* 0x00000000000a7805 */ /* 0x010fe4000001ff00 */
[----:B------:R-:W-:Y:S01]  /*0390*/  IMAD.WIDE R4, R5, 0x4, R2 ;  /* 0x0000000405047825 */ /* 0x000fe200078e0202 */
[----:B------:R-:W-:-:S05]  /*03a0*/  ISETP.GT.AND P0, PT, R12, RZ, P0 ;  /* 0x000000ff0c00720c */ /* 0x000fca0000704270 */
[----:B------:R-:W4:Y:S01]  /*03b0*/  @P6 LDG.E.EL R10, desc[UR4][R4.64] ;  /* 0x00000004040a6981 */ /* 0x000f22000c2e1900 */
[----:B0-----:R-:W-:Y:S02]  /*03c0*/  IMAD.MOV.U32 R22, RZ, RZ, RZ ;  /* 0x000000ffff167224 */ /* 0x001fe400078e00ff */
[----:B------:R-:W-:-:S05]  /*03d0*/  IMAD.WIDE R8, R15, 0x4, R2 ;  /* 0x000000040f087825 */ /* 0x000fca00078e0202 */
[----:B------:R-:W4:Y:S01]  /*03e0*/  @P0 LDG.E.EL R22, desc[UR4][R8.64+-0x4] ;  /* 0xfffffc0408160981 */ /* 0x000f22000c2e1900 */
[----:B------:R-:W-:-:S04]  /*03f0*/  VIADD R7, R17, 0x1f ;  /* 0x0000001f11077836 */ /* 0x000fc80000000000 */
[----:B------:R-:W-:-:S05]  /*0400*/  IMAD.WIDE R6, R7, 0x4, R2 ;  /* 0x0000000407067825 */ /* 0x000fca00078e0202 */
[----:B------:R0:W4:Y:S01]  /*0410*/  @P6 LDG.E.EL R11, desc[UR4][R6.64] ;  /* 0x00000004060b6981 */ /* 0x000122000c2e1900 */
[----:B------:R-:W-:Y:S01]  /*0420*/  LOP3.LUT R13, R18, R13, RZ, 0xfc, !PT ;  /* 0x0000000d120d7212 */ /* 0x000fe200078efcff */
[----:B0-----:R-:W-:Y:S01]  /*0430*/  IMAD.MOV.U32 R6, RZ, RZ, RZ ;  /* 0x000000ffff067224 */ /* 0x001fe200078e00ff */
[----:B--2---:R-:W-:Y:S02]  /*0440*/  SEL R23, R20, 0xff800000, P3 ;  /* 0xff80000014177807 */ /* 0x004fe40001800000 */
[----:B---3--:R-:W-:Y:S02]  /*0450*/  SEL R20, R19, 0xff800000, P4 ;  /* 0xff80000013147807 */ /* 0x008fe40002000000 */
[----:B-----5:R-:W-:Y:S02]  /*0460*/  SEL R19, R16, 0xff800000, P1 ;  /* 0xff80000010137807 */ /* 0x020fe40000800000 */
[----:B------:R-:W-:Y:S02]  /*0470*/  SEL R16, R0, 0xff800000, P2 ;  /* 0xff80000000107807 */ /* 0x000fe40001000000 */
[----:B------:R-:W-:-:S02]  /*0480*/  FSETP.GT.AND P4, PT, R19, R20, PT ;  /* 0x000000141300720b */ /* 0x000fc40003f84000 */
[----:B------:R-:W-:Y:S02]  /*0490*/  FSETP.GT.AND P5, PT, R16, R23, PT ;  /* 0x000000171000720b */ /* 0x000fe40003fa4000 */
[----:B------:R-:W-:-:S04]  /*04a0*/  SEL R4, R21, 0xff800000, P1 ;  /* 0xff80000015047807 */ /* 0x000fc80000800000 */
[----:B------:R-:W-:Y:S02]  /*04b0*/  FSETP.NAN.AND P1, PT, R4, R4, PT ;  /* 0x000000040400720b */ /* 0x000fe40003f28000 */
[----:B------:R-:W-:Y:S02]  /*04c0*/  SEL R5, R26, 0xff800000, P2 ;  /* 0xff8000001a057807 */ /* 0x000fe40001000000 */
[C---:B------:R-:W-:Y:S02]  /*04d0*/  FSETP.NAN.AND P2, PT, R19.reuse, R19, PT ;  /* 0x000000131300720b */ /* 0x040fe40003f48000 */
[----:B------:R-:W-:Y:S02]  /*04e0*/  FSETP.NAN.AND P3, PT, R16, R16, PT ;  /* 0x000000101000720b */ /* 0x000fe40003f68000 */
[----:B------:R-:W-:Y:S02]  /*04f0*/  @!P4 SEL R19, R19, R20, P2 ;  /* 0x000000141313c207 */ /* 0x000fe40001000000 */
[----:B------:R-:W-:-:S02]  /*0500*/  FSETP.NAN.AND P2, PT, R5, R5, PT ;  /* 0x000000050500720b */ /* 0x000fc40003f48000 */
[----:B------:R-:W-:Y:S02]  /*0510*/  @!P5 SEL R16, R16, R23, P3 ;  /* 0x000000171010d207 */ /* 0x000fe40001800000 */
[----:B------:R-:W-:Y:S02]  /*0520*/  FSETP.GEU.AND P3, PT, R19, R4, PT ;  /* 0x000000041300720b */ /* 0x000fe40003f6e000 */
[----:B----4-:R-:W-:Y:S02]  /*0530*/  SEL R10, R10, 0xff800000, P6 ;  /* 0xff8000000a0a7807 */ /* 0x010fe40003000000 */
[----:B------:R-:W-:Y:S02]  /*0540*/  @!P1 SEL R4, R4, R19, !P3 ;  /* 0x0000001304049207 */ /* 0x000fe40005800000 */
[----:B------:R-:W-:Y:S02]  /*0550*/  P2R R20, PR, RZ, 0x10 ;  /* 0x00000010ff147803 */ /* 0x000fe40000000000 */
[----:B------:R-:W-:-:S02]  /*0560*/  FSETP.NAN.AND P1, PT, R10, R10, PT ;  /* 0x0000000a0a00720b */ /* 0x000fc40003f28000 */
[----:B------:R-:W-:-:S04]  /*0570*/  FSETP.GEU.AND P4, PT, R16, R5, PT ;  /* 0x000000051000720b */ /* 0x000fc80003f8e000 */
[----:B------:R-:W-:Y:S02]  /*0580*/  @!P2 SEL R5, R5, R16, !P4 ;  /* 0x000000100505a207 */ /* 0x000fe40006000000 */
[----:B------:R-:W-:Y:S02]  /*0590*/  P2R R19, PR, RZ, 0x10 ;  /* 0x00000010ff137803 */ /* 0x000fe40000000000 */
[----:B------:R-:W-:Y:S02]  /*05a0*/  FSETP.GEU.AND P4, PT, R5, R10, PT ;  /* 0x0000000a0500720b */ /* 0x000fe40003f8e000 */
[----:B------:R-:W-:Y:S02]  /*05b0*/  SEL R7, R22, 0xff800000, P0 ;  /* 0xff80000016077807 */ /* 0x000fe40000000000 */
[----:B------:R-:W-:Y:S02]  /*05c0*/  @!P1 SEL R10, R10, R5, !P4 ;  /* 0x000000050a0a9207 */ /* 0x000fe40006000000 */
[----:B------:R-:W-:-:S02]  /*05d0*/  FSETP.NAN.AND P1, PT, R7, R7, PT ;  /* 0x000000070700720b */ /* 0x000fc40003f28000 */
[----:B------:R-:W-:-:S04]  /*05e0*/  FSETP.GEU.AND P2, PT, R4, R7, PT ;  /* 0x000000070400720b */ /* 0x000fc80003f4e000 */
[----:B------:R-:W-:-:S07]  /*05f0*/  P2R R21, PR, RZ, 0x4 ;  /* 0x00000004ff157803 */ /* 0x000fce0000000000 */
[----:B------:R-:W-:Y:S02]  /*0600*/  @!P1 SEL R7, R7, R4, !P2 ;  /* 0x0000000407079207 */ /* 0x000fe40005000000 */
[----:B------:R-:W-:Y:S01]  /*0610*/  ISETP.GT.AND P2, PT, R13, -0x1, PT ;  /* 0xffffffff0d00780c */ /* 0x000fe20003f44270 */
[----:B------:R-:W-:-:S12]  /*0620*/  IMAD.WIDE R4, R17, 0x4, R2 ;  /* 0x0000000411047825 */ /* 0x000fd800078e0202 */
[----:B------:R-:W2:Y:S01]  /*0630*/  @P2 LDG.E.EL R6, desc[UR4][R4.64] ;  /* 0x0000000404062981 */ /* 0x000ea2000c2e1900 */
[----:B------:R-:W-:Y:S02]  /*0640*/  SEL R0, R11, 0xff800000, P6 ;  /* 0xff8000000b007807 */ /* 0x000fe40003000000 */
[----:B------:R-:W-:Y:S02]  /*0650*/  P2R R16, PR, RZ, 0x10 ;  /* 0x00000010ff107803 */ /* 0x000fe40000000000 */
[----:B------:R-:W-:Y:S02]  /*0660*/  LOP3.LUT R12, R18, R12, RZ, 0xfc, !PT ;  /* 0x0000000c120c7212 */ /* 0x000fe400078efcff */
[----:B--2---:R-:W-:-:S04]  /*0670*/  SEL R11, R6, 0xff800000, P2 ;  /* 0xff800000060b7807 */ /* 0x004fc80001000000 */
[-C--:B------:R-:W-:Y:S02]  /*0680*/  FSETP.NAN.AND P1, PT, R11, R11.reuse, PT ;  /* 0x0000000b0b00720b */ /* 0x080fe40003f28000 */
[----:B------:R-:W-:Y:S01]  /*0690*/  FSETP.GEU.AND P4, PT, R10, R11, PT ;  /* 0x0000000b0a00720b */ /* 0x000fe20003f8e000 */
[----:B------:R-:W-:-:S10]  /*06a0*/  IMAD.MOV.U32 R6, RZ, RZ, RZ ;  /* 0x000000ffff067224 */ /* 0x000fd400078e00ff */
[----:B------:R-:W-:Y:S02]  /*06b0*/  @!P1 SEL R11, R11, R10, !P4 ;  /* 0x0000000a0b0b9207 */ /* 0x000fe40006000000 */
[----:B------:R-:W-:-:S13]  /*06c0*/  ISETP.GT.AND P1, PT, R12, -0x1, PT ;  /* 0xffffffff0c00780c */ /* 0x000fda0003f24270 */
[----:B------:R-:W2:Y:S01]  /*06d0*/  @P1 LDG.E.EL R6, desc[UR4][R8.64] ;  /* 0x0000000408061981 */ /* 0x000ea2000c2e1900 */
[----:B------:R-:W-:Y:S02]  /*06e0*/  P2R R13, PR, RZ, 0x10 ;  /* 0x00000010ff0d7803 */ /* 0x000fe40000000000 */
[----:B--2---:R-:W-:-:S04]  /*06f0*/  SEL R6, R6, 0xff800000, P1 ;  /* 0xff80000006067807 */ /* 0x004fc80000800000 */
[-C--:B------:R-:W-:Y:S02]  /*0700*/  FSETP.NAN.AND P6, PT, R6, R6.reuse, PT ;  /* 0x000000060600720b */ /* 0x080fe40003fc8000 */
[----:B------:R-:W-:-:S11]  /*0710*/  FSETP.GEU.AND P4, PT, R7, R6, PT ;  /* 0x000000060700720b */ /* 0x000fd60003f8e000 */
[----:B------:R-:W-:Y:S01]  /*0720*/  @!P6 SEL R6, R6, R7, !P4 ;  /* 0x000000070606e207 */ /* 0x000fe20006000000 */
[----:B------:R-:W-:-:S06]  /*0730*/  IMAD.MOV.U32 R7, RZ, RZ, RZ ;  /* 0x000000ffff077224 */ /* 0x000fcc00078e00ff */
[----:B------:R-:W2:Y:S01]  /*0740*/  @P2 LDG.E.EL R7, desc[UR4][R4.64+0x4] ;  /* 0x0000040404072981 */ /* 0x000ea2000c2e1900 */
[----:B------:R-:W-:Y:S02]  /*0750*/  P2R R18, PR, RZ, 0x10 ;  /* 0x00000010ff127803 */ /* 0x000fe40000000000 */
[----:B--2---:R-:W-:-:S04]  /*0760*/  SEL R12, R7, 0xff800000, P2 ;  /* 0xff800000070c7807 */ /* 0x004fc80001000000 */
[-C--:B------:R-:W-:Y:S02]  /*0770*/  FSETP.NAN.AND P6, PT, R12, R12.reuse, PT ;  /* 0x0000000c0c00720b */ /* 0x080fe40003fc8000 */
[----:B------:R-:W-:-:S11]  /*0780*/  FSETP.GEU.AND P4, PT, R11, R12, PT ;  /* 0x0000000c0b00720b */ /* 0x000fd60003f8e000 */
[----:B------:R-:W-:Y:S02]  /*0790*/  @!P6 SEL R12, R12, R11, !P4 ;  /* 0x0000000b0c0ce207 */ /* 0x000fe40006000000 */
[----:B------:R-:W-:-:S06]  /*07a0*/  CS2R R10, SRZ ;  /* 0x00000000000a7805 */ /* 0x000fcc000001ff00 */
[----:B------:R0:W2:Y:S01]  /*07b0*/  @P1 LDG.E.EL R10, desc[UR4][R8.64+0x4] ;  /* 0x00000404080a1981 */ /* 0x0000a2000c2e1900 */
[----:B------:R-:W-:Y:S01]  /*07c0*/  P2R R4, PR, RZ, 0x10 ;  /* 0x00000010ff047803 */ /* 0x000fe20000000000 */
[----:B------:R-:W-:Y:S02]  /*07d0*/  IMAD.MOV.U32 R5, RZ, RZ, RZ ;  /* 0x000000ffff057224 */ /* 0x000fe400078e00ff */
[----:B------:R-:W-:Y:S02]  /*07e0*/  VIADD R7, R15, 0x1f ;  /* 0x0000001f0f077836 */ /* 0x000fe40000000000 */
[----:B0-----:R-:W-:-:S04]  /*07f0*/  VIADD R9, R17, 0x20 ;  /* 0x0000002011097836 */ /* 0x001fc80000000000 */
[----:B------:R-:W-:-:S05]  /*0800*/  IMAD.WIDE R8, R9, 0x4, R2 ;  /* 0x0000000409087825 */ /* 0x000fca00078e0202 */
[----:B------:R-:W3:Y:S01]  /*0810*/  @P2 LDG.E.EL R5, desc[UR4][R8.64] ;  /* 0x0000000408052981 */ /* 0x000ee2000c2e1900 */
[----:B--2---:R-:W-:-:S04]  /*0820*/  SEL R10, R10, 0xff800000, P1 ;  /* 0xff8000000a0a7807 */ /* 0x004fc80000800000 */
[-C--:B------:R-:W-:Y:S02]  /*0830*/  FSETP.NAN.AND P6, PT, R10, R10.reuse, PT ;  /* 0x0000000a0a00720b */ /* 0x080fe40003fc8000 */
[----:B------:R-:W-:-:S11]  /*0840*/  FSETP.GEU.AND P4, PT, R6, R10, PT ;  /* 0x0000000a0600720b */ /* 0x000fd60003f8e000 */
[----:B------:R-:W-:Y:S01]  /*0850*/  @!P6 SEL R10, R10, R6, !P4 ;  /* 0x000000060a0ae207 */ /* 0x000fe20006000000 */
[----:B------:R-:W-:-:S05]  /*0860*/  IMAD.WIDE R6, R7, 0x4, R2 ;  /* 0x0000000407067825 */ /* 0x000fca00078e0202 */
[----:B------:R0:W2:Y:S01]  /*0870*/  @P0 LDG.E.EL R11, desc[UR4][R6.64] ;  /* 0x00000004060b0981 */ /* 0x0000a2000c2e1900 */
[-C--:B------:R-:W-:Y:S02]  /*0880*/  FSETP.NAN.AND P6, PT, R0, R0.reuse, PT ;  /* 0x000000000000720b */ /* 0x080fe40003fc8000 */
[----:B---3--:R-:W-:Y:S02]  /*0890*/  SEL R5, R5, 0xff800000, P2 ;  /* 0xff80000005057807 */ /* 0x008fe40001000000 */
[----:B------:R-:W-:Y:S02]  /*08a0*/  P2R R22, PR, RZ, 0x10 ;  /* 0x00000010ff167803 */ /* 0x000fe40000000000 */
[----:B------:R-:W-:Y:S01]  /*08b0*/  FSETP.NAN.AND P4, PT, R5, R5, PT ;  /* 0x000000050500720b */ /* 0x000fe20003f88000 */
[----:B0-----:R-:W-:Y:S01]  /*08c0*/  VIADD R7, R15, 0x20 ;  /* 0x000000200f077836 */ /* 0x001fe20000000000 */
[----:B--2---:R-:W-:Y:S02]  /*08d0*/  SEL R11, R11, 0xff800000, P0 ;  /* 0xff8000000b0b7807 */ /* 0x004fe40000000000 */
[----:B------:R-:W-:-:S04]  /*08e0*/  FSETP.GEU.AND P0, PT, R12, R0, PT ;  /* 0x000000000c00720b */ /* 0x000fc80003f0e000 */
[----:B------:R-:W-:-:S04]  /*08f0*/  @!P6 SEL R0, R0, R12, !P0 ;  /* 0x0000000c0000e207 */ /* 0x000fc80004000000 */
[----:B------:R-:W-:-:S04]  /*0900*/  FSETP.GEU.AND P6, PT, R0, R5, PT ;  /* 0x000000050000720b */ /* 0x000fc80003fce000 */
[----:B------:R-:W-:Y:S02]  /*0910*/  @!P4 SEL R5, R5, R0, !P6 ;  /* 0x000000000505c207 */ /* 0x000fe40007000000 */
[----:B------:R-:W-:Y:S02]  /*0920*/  SEL R0, RZ, 0x1, !P5 ;  /* 0x00000001ff007807 */ /* 0x000fe40006800000 */
[----:B------:R-:W-:Y:S02]  /*0930*/  FSETP.NAN.AND P5, PT, R11, R11, PT ;  /* 0x0000000b0b00720b */ /* 0x000fe40003fa8000 */
[----:B------:R-:W-:-:S04]  /*0940*/  ISETP.NE.AND P4, PT, R20, RZ, PT ;  /* 0x000000ff1400720c */ /* 0x000fc80003f85270 */
[----:B------:R-:W-:Y:S02]  /*0950*/  SEL R6, RZ, 0x1, !P4 ;  /* 0x00000001ff067807 */ /* 0x000fe40006000000 */
[----:B------:R-:W-:-:S05]  /*0960*/  FSETP.GEU.AND P4, PT, R10, R11, PT ;  /* 0x0000000b0a00720b */ /* 0x000fca0003f8e000 */
[----:B------:R-:W-:Y:S02]  /*0970*/  @!P5 SEL R11, R11, R10, !P4 ;  /* 0x0000000a0b0bd207 */ /* 0x000fe40006000000 */
[----:B------:R-:W-:Y:S02]  /*0980*/  ISETP.NE.AND P5, PT, R19, RZ, PT ;  /* 0x000000ff1300720c */ /* 0x000fe40003fa5270 */
[----:B------:R-:W-:Y:S02]  /*0990*/  SEL R8, R6, 0x2, P3 ;  /* 0x0000000206087807 */ /* 0x000fe40001800000 */
[----:B------:R-:W-:Y:S01]  /*09a0*/  SEL R10, R0, 0x2, P5 ;  /* 0x00000002000a7807 */ /* 0x000fe20002800000 */
[----:B------:R-:W-:Y:S02]  /*09b0*/  IMAD.MOV.U32 R0, RZ, RZ, RZ ;  /* 0x000000ffff007224 */ /* 0x000fe400078e00ff */
[----:B------:R-:W-:-:S05]  /*09c0*/  IMAD.WIDE R6, R7, 0x4, R2 ;  /* 0x0000000407067825 */ /* 0x000fca00078e0202 */
[----:B------:R-:W2:Y:S01]  /*09d0*/  @P1 LDG.E.EL R0, desc[UR4][R6.64] ;  /* 0x0000000406001981 */ /* 0x000ea2000c2e1900 */
[----:B------:R-:W-:Y:S02]  /*09e0*/  P2R R12, PR, RZ, 0x1 ;  /* 0x00000001ff0c7803 */ /* 0x000fe40000000000 */
[----:B------:R-:W-:-:S04]  /*09f0*/  ISETP.NE.AND P0, PT, R18, RZ, PT ;  /* 0x000000ff1200720c */ /* 0x000fc80003f05270 */
[----:B------:R-:W-:Y:S02]  /*0a00*/  P2R R18, PR, RZ, 0x1 ;  /* 0x00000001ff127803 */ /* 0x000fe40000000000 */
[----:B------:R-:W-:-:S04]  /*0a10*/  ISETP.NE.AND P0, PT, R13, RZ, PT ;  /* 0x000000ff0d00720c */ /* 0x000fc80003f05270 */
[----:B------:R-:W-:Y:S02]  /*0a20*/  P2R R13, PR, RZ, 0x1 ;  /* 0x00000001ff0d7803 */ /* 0x000fe40000000000 */
[----:B------:R-:W-:-:S04]  /*0a30*/  ISETP.NE.AND P0, PT, R21, RZ, PT ;  /* 0x000000ff1500720c */ /* 0x000fc80003f05270 */
[----:B------:R-:W-:Y:S02]  /*0a40*/  P2R R21, PR, RZ, 0x1 ;  /* 0x00000001ff157803 */ /* 0x000fe40000000000 */
[----:B------:R-:W-:Y:S01]  /*0a50*/  ISETP.NE.AND P0, PT, R16, RZ, PT ;  /* 0x000000ff1000720c */ /* 0x000fe20003f05270 */
[----:B------:R-:W-:Y:S01]  /*0a60*/  VIADD R9, R17, 0x21 ;  /* 0x0000002111097836 */ /* 0x000fe20000000000 */
[----:B--2---:R-:W-:-:S04]  /*0a70*/  SEL R0, R0, 0xff800000, P1 ;  /* 0xff80000000007807 */ /* 0x004fc80000800000 */
[-C--:B------:R-:W-:Y:S02]  /*0a80*/  FSETP.NAN.AND P3, PT, R0, R0.reuse, PT ;  /* 0x000000000000720b */ /* 0x080fe40003f68000 */
[----:B------:R-:W-:-:S11]  /*0a90*/  FSETP.GEU.AND P5, PT, R11, R0, PT ;  /* 0x000000000b00720b */ /* 0x000fd60003fae000 */
[----:B------:R-:W-:Y:S02]  /*0aa0*/  @!P3 SEL R0, R0, R11, !P5 ;  /* 0x0000000b0000b207 */ /* 0x000fe40006800000 */
[----:B------:R-:W-:Y:S02]  /*0ab0*/  SEL R11, R10, 0x3, P0 ;  /* 0x000000030a0b7807 */ /* 0x000fe40000000000 */
[----:B------:R-:W-:Y:S01]  /*0ac0*/  ISETP.NE.AND P0, PT, R21, RZ, PT ;  /* 0x000000ff1500720c */ /* 0x000fe20003f05270 */
[----:B------:R-:W-:-:S03]  /*0ad0*/  IMAD.MOV.U32 R10, RZ, RZ, RZ ;  /* 0x000000ffff0a7224 */ /* 0x000fc600078e00ff */
[----:B------:R-:W-:Y:S01]  /*0ae0*/  SEL R16, R8, 0x3, P0 ;  /* 0x0000000308107807 */ /* 0x000fe20000000000 */
[----:B------:R-:W-:-:S05]  /*0af0*/  IMAD.WIDE R8, R9, 0x4, R2 ;  /* 0x0000000409087825 */ /* 0x000fca00078e0202 */
[----:B------:R-:W2:Y:S01]  /*0b00*/  @P2 LDG.E.EL R10, desc[UR4][R8.64] ;  /* 0x00000004080a2981 */ /* 0x000ea2000c2e1900 */
[----:B------:R-:W-:-:S04]  /*0b10*/  ISETP.NE.AND P0, PT, R13, RZ, PT ;  /* 0x000000ff0d00720c */ /* 0x000fc80003f05270 */
[----:B------:R-:W-:Y:S02]  /*0b20*/  SEL R13, R11, 0x4, P0 ;  /* 0x000000040b0d7807 */ /* 0x000fe40000000000 */
[----:B------:R-:W-:Y:S01]  /*0b30*/  ISETP.NE.AND P0, PT, R18, RZ, PT ;  /* 0x000000ff1200720c */ /* 0x000fe20003f05270 */
[----:B------:R-:W-:-:S03]  /*0b40*/  VIADD R11, R15, 0x21 ;  /* 0x000000210f0b7836 */ /* 0x000fc60000000000 */
[----:B------:R-:W-:Y:S02]  /*0b50*/  SEL R16, R16, 0x4, P0 ;  /* 0x0000000410107807 */ /* 0x000fe40000000000 */
[----:B------:R-:W-:Y:S01]  /*0b60*/  ISETP.NE.AND P0, PT, R12, RZ, PT ;  /* 0x000000ff0c00720c */ /* 0x000fe20003f05270 */
[----:B------:R-:W-:Y:S01]  /*0b70*/  IMAD.MOV.U32 R12, RZ, RZ, RZ ;  /* 0x000000ffff0c7224 */ /* 0x000fe200078e00ff */
[----:B--2---:R-:W-:Y:S01]  /*0b80*/  SEL R6, R10, 0xff800000, P2 ;  /* 0xff8000000a067807 */ /* 0x004fe20001000000 */
[----:B------:R-:W-:-:S05]  /*0b90*/  IMAD.WIDE R10, R11, 0x4, R2 ;  /* 0x000000040b0a7825 */ /* 0x000fca00078e0202 */
[----:B------:R-:W2:Y:S01]  /*0ba0*/  @P1 LDG.E.EL R12, desc[UR4][R10.64] ;  /* 0x000000040a0c1981 */ /* 0x000ea2000c2e1900 */
[----:B------:R-:W-:Y:S02]  /*0bb0*/  SHF.R.S32.HI R3, RZ, 0x1f, R14 ;  /* 0x0000001fff037819 */ /* 0x000fe4000001140e */
[----:B------:R-:W-:Y:S02]  /*0bc0*/  ISETP.NE.AND P2, PT, R4, RZ, PT ;  /* 0x000000ff0400720c */ /* 0x000fe40003f45270 */
[----:B------:R-:W-:Y:S02]  /*0bd0*/  LEA.HI R4, R3, R14, RZ, 0xc ;  /* 0x0000000e03047211 */ /* 0x000fe400078f60ff */
[----:B------:R-:W0:Y:S03]  /*0be0*/  LDC.64 R2, c[0x0][0x218] ;  /* 0x00008600ff027b82 */ /* 0x000e260000000a00 */
[C---:B------:R-:W-:Y:S01]  /*0bf0*/  IMAD.SHL.U32 R8, R4.reuse, 0x2, RZ ;  /* 0x0000000204087824 */ /* 0x040fe200078e00ff */
[----:B------:R-:W-:-:S02]  /*0c00*/  LOP3.LUT R7, R4, 0xfffff000, RZ, 0xc0, !PT ;  /* 0xfffff00004077812 */ /* 0x000fc400078ec0ff */
[----:B------:R-:W-:Y:S02]  /*0c10*/  ISETP.NE.AND P3, PT, R22, RZ, PT ;  /* 0x000000ff1600720c */ /* 0x000fe40003f65270 */
[----:B------:R-:W-:Y:S02]  /*0c20*/  LOP3.LUT R8, R8, 0xffffe000, RZ, 0xc0, !PT ;  /* 0xffffe00008087812 */ /* 0x000fe400078ec0ff */
[----:B------:R-:W-:Y:S02]  /*0c30*/  SEL R13, R13, 0x5, P2 ;  /* 0x000000050d0d7807 */ /* 0x000fe40001000000 */
[----:B------:R-:W-:Y:S02]  /*0c40*/  IADD3 R9, R8, R14, -R7 ;  /* 0x0000000e08097210 */ /* 0x000fe40007ffe807 */
[----:B------:R-:W-:Y:S02]  /*0c50*/  SEL R16, R16, 0x5, P3 ;  /* 0x0000000510107807 */ /* 0x000fe40001800000 */
[----:B------:R-:W-:-:S02]  /*0c60*/  SEL R13, R13, 0x6, P0 ;  /* 0x000000060d0d7807 */ /* 0x000fc40000000000 */
[----:B------:R-:W-:Y:S02]  /*0c70*/  SEL R16, R16, 0x6, P4 ;  /* 0x0000000610107807 */ /* 0x000fe40002000000 */
[----:B------:R-:W-:Y:S02]  /*0c80*/  SEL R13, R13, 0x7, P6 ;  /* 0x000000070d0d7807 */ /* 0x000fe40003000000 */
[----:B------:R-:W-:Y:S02]  /*0c90*/  FSETP.GEU.AND P2, PT, R5, R6, PT ;  /* 0x000000060500720b */ /* 0x000fe40003f4e000 */
[----:B------:R-:W-:Y:S02]  /*0ca0*/  SEL R16, R16, 0x7, P5 ;  /* 0x0000000710107807 */ /* 0x000fe40002800000 */
[----:B------:R-:W-:Y:S02]  /*0cb0*/  SEL R13, R13, 0x8, P2 ;  /* 0x000000080d0d7807 */ /* 0x000fe40001000000 */
[----:B------:R-:W-:-:S02]  /*0cc0*/  IADD3 R8, P4, R14, UR6, RZ ;  /* 0x000000060e087c10 */ /* 0x000fc4000ff9e0ff */
[----:B------:R-:W-:Y:S01]  /*0cd0*/  LOP3.LUT R13, R13, 0xff, RZ, 0xc0, !PT ;  /* 0x000000ff0d0d7812 */ /* 0x000fe200078ec0ff */
[----:B0-----:R-:W-:Y:S01]  /*0ce0*/  IMAD.WIDE R2, R9, 0x4, R2 ;  /* 0x0000000409027825 */ /* 0x001fe200078e0202 */
[----:B------:R-:W-:Y:S02]  /*0cf0*/  LEA.HI.X.SX32 R9, R14, UR7, 0x1, P4 ;  /* 0x000000070e097c11 */ /* 0x000fe4000a0f0eff */
[----:B--2---:R-:W-:Y:S02]  /*0d00*/  SEL R7, R12, 0xff800000, P1 ;  /* 0xff8000000c077807 */ /* 0x004fe40000800000 */
[----:B------:R-:W-:Y:S02]  /*0d10*/  FSETP.NAN.AND P1, PT, R6, R6, PT ;  /* 0x000000060600720b */ /* 0x000fe40003f28000 */
[-C--:B------:R-:W-:Y:S02]  /*0d20*/  FSETP.NAN.AND P0, PT, R7, R7.reuse, PT ;  /* 0x000000070700720b */ /* 0x080fe40003f08000 */
[----:B------:R-:W-:-:S04]  /*0d30*/  FSETP.GEU.AND P3, PT, R0, R7, PT ;  /* 0x000000070000720b */ /* 0x000fc80003f6e000 */
[----:B------:R-:W-:-:S05]  /*0d40*/  SEL R16, R16, 0x8, P3 ;  /* 0x0000000810107807 */ /* 0x000fca0001800000 */
[----:B------:R-:W-:Y:S01]  /*0d50*/  @!P1 SEL R6, R6, R5, !P2 ;  /* 0x0000000506069207 */ /* 0x000fe20005000000 */
[----:B------:R-:W-:Y:S01]  /*0d60*/  IMAD R13, R16, 0x100, R13 ;  /* 0x00000100100d7824 */ /* 0x000fe200078e020d */
[----:B------:R-:W-:-:S05]  /*0d70*/  @!P0 SEL R7, R7, R0, !P3 ;  /* 0x0000000007078207 */ /* 0x000fca0005800000 */
[----:B------:R-:W-:Y:S04]  /*0d80*/  STG.E.64 desc[UR4][R2.64], R6 ;  /* 0x0000000602007986 */ /* 0x000fe8000c101b04 */
[----:B------:R-:W-:Y:S01]  /*0d90*/  STG.E.U16 desc[UR4][R8.64], R13 ;  /* 0x0000000d08007986 */ /* 0x000fe2000c101504 */
[----:B------:R-:W-:Y:S05]  /*0da0*/  EXIT ;  /* 0x000000000000794d */ /* 0x000fea0003800000 */
.L_x_0:
[----:B------:R-:W-:-:S00]  /*0db0*/  BRA `(.L_x_0) ;  /* 0xfffffffc00fc7947 */ /* 0x000fc0000383ffff */
[----:B------:R-:W-:-:S00]  /*0dc0*/  NOP ;  /* 0x0000000000007918 */ /* 0x000fc00000000000 */
        /* <DEDUP_REMOVED lines=11> */
.L_x_1:


//--------------------- .nv.constant0.triton_poi_fused_max_pool2d_with_indices_2 --------------------------
	.section	.nv.constant0.triton_poi_fused_max_pool2d_with_indices_2,"a",@progbits
	.sectionflags	@""
	.align	4
.nv.constant0.triton_poi_fused_max_pool2d_with_indices_2:
	.zero		556
